//
// Generated by NVIDIA NVVM Compiler
//
// Compiler Build ID: CL-36424714
// Cuda compilation tools, release 13.0, V13.0.88
// Based on NVVM 20.0.0
//

.version 9.0
.target sm_100
.address_size 64

	// .globl	_Z5saxpyiPKffPf

.visible .entry _Z5saxpyiPKffPf(
	.param .u32 _Z5saxpyiPKffPf_param_0,
	.param .u64 .ptr .align 1 _Z5saxpyiPKffPf_param_1,
	.param .f32 _Z5saxpyiPKffPf_param_2,
	.param .u64 .ptr .align 1 _Z5saxpyiPKffPf_param_3
)
{
	.reg .pred 	%p<3>;
	.reg .b32 	%r<11>;
	.reg .b32 	%f<5>;
	.reg .b64 	%rd<8>;

	ld.param.u32 	%r6, [_Z5saxpyiPKffPf_param_0];
	ld.param.u64 	%rd3, [_Z5saxpyiPKffPf_param_1];
	ld.param.f32 	%f1, [_Z5saxpyiPKffPf_param_2];
	ld.param.u64 	%rd4, [_Z5saxpyiPKffPf_param_3];
	mov.u32 	%r7, %ctaid.x;
	mov.u32 	%r1, %ntid.x;
	mov.u32 	%r8, %tid.x;
	mad.lo.s32 	%r10, %r7, %r1, %r8;
	setp.ge.s32 	%p1, %r10, %r6;
	@%p1 bra 	$L__BB0_3;
	mov.u32 	%r9, %nctaid.x;
	mul.lo.s32 	%r3, %r1, %r9;
	cvta.to.global.u64 	%rd1, %rd3;
	cvta.to.global.u64 	%rd2, %rd4;
$L__BB0_2:
	mul.wide.s32 	%rd5, %r10, 4;
	add.s64 	%rd6, %rd1, %rd5;
	ld.global.f32 	%f2, [%rd6];
	add.s64 	%rd7, %rd2, %rd5;
	ld.global.f32 	%f3, [%rd7];
	fma.rn.f32 	%f4, %f1, %f2, %f3;
	st.global.f32 	[%rd7], %f4;
	add.s32 	%r10, %r10, %r3;
	setp.lt.s32 	%p2, %r10, %r6;
	@%p2 bra 	$L__BB0_2;
$L__BB0_3:
	ret;

}


// ===== COMPILED SASS (sm_100) =====

	.target	sm_100

	.elftype	@"ET_EXEC"


//--------------------- .note.nv.tkinfo           --------------------------
	.section	.note.nv.tkinfo,"",@"SHT_NOTE"
	.sectionflags	@"SHF_NOTE_NV_TKINFO"
	.tkinfo
        /*0018*/ 	.word	0x00000002
        /*0030*/ 	.string	""
        /*0030*/ 	.string	"ptxas"
        /*0030*/ 	.string	"Cuda compilation tools, release 13.0, V13.0.88"
        /*0030*/ 	.string	"Build cuda_13.0.r13.0/compiler.36424714_0"
        /*0030*/ 	.string	"-arch sm_100 -m 64 "



//--------------------- .note.nv.cuinfo           --------------------------
	.section	.note.nv.cuinfo,"",@"SHT_NOTE"
	.sectionflags	@"SHF_NOTE_NV_CUINFO"
        /*0018*/ 	.short	0x0002
        /*001a*/ 	.short	0x0064
        /*001c*/ 	.short	0x0082
	.zero		2


//--------------------- .nv.info                  --------------------------
	.section	.nv.info,"",@"SHT_CUDA_INFO"
	.align	4


	//----- nvinfo : EIATTR_REGCOUNT
	.align		4
        /*0000*/ 	.byte	0x04, 0x2f
        /*0002*/ 	.short	(.L_1 - .L_0)
	.align		4
.L_0:
        /*0004*/ 	.word	index@(_Z5saxpyiPKffPf)
        /*0008*/ 	.word	0x00000010


	//----- nvinfo : EIATTR_FRAME_SIZE
	.align		4
.L_1:
        /*000c*/ 	.byte	0x04, 0x11
        /*000e*/ 	.short	(.L_3 - .L_2)
	.align		4
.L_2:
        /*0010*/ 	.word	index@(_Z5saxpyiPKffPf)
        /*0014*/ 	.word	0x00000000


	//----- nvinfo : EIATTR_MIN_STACK_SIZE
	.align		4
.L_3:
        /*0018*/ 	.byte	0x04, 0x12
        /*001a*/ 	.short	(.L_5 - .L_4)
	.align		4
.L_4:
        /*001c*/ 	.word	index@(_Z5saxpyiPKffPf)
        /*0020*/ 	.word	0x00000000
.L_5:


//--------------------- .nv.compat                --------------------------
	.section	.nv.compat,"",@"SHT_CUDA_COMPAT_INFO"
	.align	4
        /*0000*/ 	.byte	0x02, 0x09, 0x00, 0x00, 0x02, 0x02, 0x01, 0x00, 0x02, 0x05, 0x05, 0x00, 0x03, 0x07, 0x01, 0x01
        /*0010*/ 	.byte	0x02, 0x03, 0x00, 0x00, 0x02, 0x06, 0x01, 0x00, 0x04, 0x0b, 0x08, 0x00, 0x09, 0x00, 0x00, 0x00
        /*0020*/ 	.byte	0x00, 0x00, 0x00, 0x00


//--------------------- .nv.info._Z5saxpyiPKffPf  --------------------------
	.section	.nv.info._Z5saxpyiPKffPf,"",@"SHT_CUDA_INFO"
	.sectionflags	@""
	.align	4


	//----- nvinfo : EIATTR_CUDA_API_VERSION
	.align		4
        /*0000*/ 	.byte	0x04, 0x37
        /*0002*/ 	.short	(.L_7 - .L_6)
.L_6:
        /*0004*/ 	.word	0x00000082


	//----- nvinfo : EIATTR_KPARAM_INFO
	.align		4
.L_7:
        /*0008*/ 	.byte	0x04, 0x17
        /*000a*/ 	.short	(.L_9 - .L_8)
.L_8:
        /*000c*/ 	.word	0x00000000
        /*0010*/ 	.short	0x0003
        /*0012*/ 	.short	0x0018
        /*0014*/ 	.byte	0x00, 0xf5, 0x21, 0x00


	//----- nvinfo : EIATTR_KPARAM_INFO
	.align		4
.L_9:
        /*0018*/ 	.byte	0x04, 0x17
        /*001a*/ 	.short	(.L_11 - .L_10)
.L_10:
        /*001c*/ 	.word	0x00000000
        /*0020*/ 	.short	0x0002
        /*0022*/ 	.short	0x0010
        /*0024*/ 	.byte	0x00, 0xf0, 0x11, 0x00


	//----- nvinfo : EIATTR_KPARAM_INFO
	.align		4
.L_11:
        /*0028*/ 	.byte	0x04, 0x17
        /*002a*/ 	.short	(.L_13 - .L_12)
.L_12:
        /*002c*/ 	.word	0x00000000
        /*0030*/ 	.short	0x0001
        /*0032*/ 	.short	0x0008
        /*0034*/ 	.byte	0x00, 0xf5, 0x21, 0x00


	//----- nvinfo : EIATTR_KPARAM_INFO
	.align		4
.L_13:
        /*0038*/ 	.byte	0x04, 0x17
        /*003a*/ 	.short	(.L_15 - .L_14)
.L_14:
        /*003c*/ 	.word	0x00000000
        /*0040*/ 	.short	0x0000
        /*0042*/ 	.short	0x0000
        /*0044*/ 	.byte	0x00, 0xf0, 0x11, 0x00


	//----- nvinfo : EIATTR_SPARSE_MMA_MASK
	.align		4
.L_15:
        /*0048*/ 	.byte	0x03, 0x50
        /*004a*/ 	.short	0x0000


	//----- nvinfo : EIATTR_MAXREG_COUNT
	.align		4
        /*004c*/ 	.byte	0x03, 0x1b
        /*004e*/ 	.short	0x00ff


	//----- nvinfo : EIATTR_MERCURY_ISA_VERSION
	.align		4
        /*0050*/ 	.byte	0x03, 0x5f
        /*0052*/ 	.short	0x0101


	//----- nvinfo : EIATTR_VRC_CTA_INIT_COUNT
	.align		4
        /*0054*/ 	.byte	0x02, 0x4a
	.zero		1
	.zero		1


	//----- nvinfo : EIATTR_EXIT_INSTR_OFFSETS
	.align		4
        /*0058*/ 	.byte	0x04, 0x1c
        /*005a*/ 	.short	(.L_17 - .L_16)


	//   ....[0]....
.L_16:
        /*005c*/ 	.word	0x00000070


	//   ....[1]....
        /*0060*/ 	.word	0x00000170


	//----- nvinfo : EIATTR_CRS_STACK_SIZE
	.align		4
.L_17:
        /*0064*/ 	.byte	0x04, 0x1e
        /*0066*/ 	.short	(.L_19 - .L_18)
.L_18:
        /*0068*/ 	.word	0x00000000


	//----- nvinfo : EIATTR_CBANK_PARAM_SIZE
	.align		4
.L_19:
        /*006c*/ 	.byte	0x03, 0x19
        /*006e*/ 	.short	0x0020


	//----- nvinfo : EIATTR_PARAM_CBANK
	.align		4
        /*0070*/ 	.byte	0x04, 0x0a
        /*0072*/ 	.short	(.L_21 - .L_20)
	.align		4
.L_20:
        /*0074*/ 	.word	index@(.nv.constant0._Z5saxpyiPKffPf)
        /*0078*/ 	.short	0x0380
        /*007a*/ 	.short	0x0020


	//----- nvinfo : EIATTR_SW_WAR
	.align		4
.L_21:
        /*007c*/ 	.byte	0x04, 0x36
        /*007e*/ 	.short	(.L_23 - .L_22)
.L_22:
        /*0080*/ 	.word	0x00000008
.L_23:


//--------------------- .nv.callgraph             --------------------------
	.section	.nv.callgraph,"",@"SHT_CUDA_CALLGRAPH"
	.align	4
	.sectionentsize	8
	.align		4
        /*0000*/ 	.word	0x00000000
	.align		4
        /*0004*/ 	.word	0xffffffff
	.align		4
        /*0008*/ 	.word	0x00000000
	.align		4
        /*000c*/ 	.word	0xfffffffe
	.align		4
        /*0010*/ 	.word	0x00000000
	.align		4
        /*0014*/ 	.word	0xfffffffd
	.align		4
        /*0018*/ 	.word	0x00000000
	.align		4
        /*001c*/ 	.word	0xfffffffc


//--------------------- .text._Z5saxpyiPKffPf     --------------------------
	.section	.text._Z5saxpyiPKffPf,"ax",@progbits
	.align	128
        .global         _Z5saxpyiPKffPf
        .type           _Z5saxpyiPKffPf,@function
        .size           _Z5saxpyiPKffPf,(.L_x_2 - _Z5saxpyiPKffPf)
        .other          _Z5saxpyiPKffPf,@"STO_CUDA_ENTRY STV_DEFAULT"
_Z5saxpyiPKffPf:
.text._Z5saxpyiPKffPf:
[----:B------:R-:W-:Y:S01]  /*0000*/  LDC R1, c[0x0][0x37c] ;  /* 0x0000df00ff017b82 */ /* 0x000fe20000000800 */
[----:B------:R-:W0:Y:S07]  /*0010*/  S2R R0, SR_TID.X ;  /* 0x0000000000007919 */ /* 0x000e2e0000002100 */
[----:B------:R-:W0:Y:S01]  /*0020*/  S2UR UR4, SR_CTAID.X ;  /* 0x00000000000479c3 */ /* 0x000e220000002500 */
[----:B------:R-:W1:Y:S07]  /*0030*/  LDCU UR5, c[0x0][0x380] ;  /* 0x00007000ff0577ac */ /* 0x000e6e0008000800 */
[----:B------:R-:W0:Y:S02]  /*0040*/  LDC R11, c[0x0][0x360] ;  /* 0x0000d800ff0b7b82 */ /* 0x000e240000000800 */
[----:B0-----:R-:W-:-:S05]  /*0050*/  IMAD R0, R11, UR4, R0 ;  /* 0x000000040b007c24 */ /* 0x001fca000f8e0200 */
[----:B-1----:R-:W-:-:S13]  /*0060*/  ISETP.GE.AND P0, PT, R0, UR5, PT ;  /* 0x0000000500007c0c */ /* 0x002fda000bf06270 */
[----:B------:R-:W-:Y:S05]  /*0070*/  @P0 EXIT ;  /* 0x000000000000094d */ /* 0x000fea0003800000 */
[----:B------:R-:W0:Y:S01]  /*0080*/  LDC.64 R6, c[0x0][0x388] ;  /* 0x0000e200ff067b82 */ /* 0x000e220000000a00 */
[----:B------:R-:W1:Y:S01]  /*0090*/  LDCU UR4, c[0x0][0x370] ;  /* 0x00006e00ff0477ac */ /* 0x000e620008000800 */
[----:B------:R-:W2:Y:S06]  /*00a0*/  LDCU.64 UR6, c[0x0][0x358] ;  /* 0x00006b00ff0677ac */ /* 0x000eac0008000a00 */
[----:B------:R-:W3:Y:S01]  /*00b0*/  LDC.64 R8, c[0x0][0x398] ;  /* 0x0000e600ff087b82 */ /* 0x000ee20000000a00 */
[----:B------:R-:W4:Y:S01]  /*00c0*/  LDCU UR8, c[0x0][0x390] ;  /* 0x00007200ff0877ac */ /* 0x000f220008000800 */
[----:B-1----:R-:W-:-:S07]  /*00d0*/  IMAD R11, R11, UR4, RZ ;  /* 0x000000040b0b7c24 */ /* 0x002fce000f8e02ff */
.L_x_0:
[----:B0-----:R-:W-:-:S04]  /*00e0*/  IMAD.WIDE R2, R0, 0x4, R6 ;  /* 0x0000000400027825 */ /* 0x001fc800078e0206 */
[----:B-1-3--:R-:W-:Y:S02]  /*00f0*/  IMAD.WIDE R4, R0, 0x4, R8 ;  /* 0x0000000400047825 */ /* 0x00afe400078e0208 */
[----:B--2---:R-:W4:Y:S04]  /*0100*/  LDG.E R2, desc[UR6][R2.64] ;  /* 0x0000000602027981 */ /* 0x004f28000c1e1900 */
[----:B------:R-:W4:Y:S01]  /*0110*/  LDG.E R13, desc[UR6][R4.64] ;  /* 0x00000006040d7981 */ /* 0x000f22000c1e1900 */
[----:B------:R-:W-:-:S04]  /*0120*/  IADD3 R0, PT, PT, R11, R0, RZ ;  /* 0x000000000b007210 */ /* 0x000fc80007ffe0ff */
[----:B------:R-:W-:Y:S01]  /*0130*/  ISETP.GE.AND P0, PT, R0, UR5, PT ;  /* 0x0000000500007c0c */ /* 0x000fe2000bf06270 */
[----:B----4-:R-:W-:-:S05]  /*0140*/  FFMA R13, R2, UR8, R13 ;  /* 0x00000008020d7c23 */ /* 0x010fca000800000d */
[----:B------:R1:W-:Y:S07]  /*0150*/  STG.E desc[UR6][R4.64], R13 ;  /* 0x0000000d04007986 */ /* 0x0003ee000c101906 */
[----:B------:R-:W-:Y:S05]  /*0160*/  @!P0 BRA `(.L_x_0) ;  /* 0xfffffffc00dc8947 */ /* 0x000fea000383ffff */
[----:B------:R-:W-:Y:S05]  /*0170*/  EXIT ;  /* 0x000000000000794d */ /* 0x000fea0003800000 */
.L_x_1:
[----:B------:R-:W-:-:S00]  /*0180*/  BRA `(.L_x_1) ;  /* 0xfffffffc00fc7947 */ /* 0x000fc0000383ffff */
[----:B------:R-:W-:-:S00]  /*0190*/  NOP ;  /* 0x0000000000007918 */ /* 0x000fc00000000000 */
        /* <DEDUP_REMOVED lines=14> */
.L_x_2:


//--------------------- .nv.shared.reserved.0     --------------------------
	.section	.nv.shared.reserved.0,"aw",@nobits
	.weak		__nv_reservedSMEM_offset_0_alias
	.size		__nv_reservedSMEM_offset_0_alias, 0, 64
	.other		__nv_reservedSMEM_offset_0_alias,@"STO_CUDA_RESERVED_SHARED STV_DEFAULT"
__nv_reservedSMEM_offset_0_alias:
	.zero		0
	.zero		64


//--------------------- .nv.constant0._Z5saxpyiPKffPf --------------------------
	.section	.nv.constant0._Z5saxpyiPKffPf,"a",@progbits
	.sectionflags	@""
	.align	4
.nv.constant0._Z5saxpyiPKffPf:
	.zero		928


//--------------------- SYMBOLS --------------------------

	.type		.nv.reservedSmem.offset0,@object
	.size		.nv.reservedSmem.offset0,0x4
